//
// Generated by NVIDIA NVVM Compiler
//
// Compiler Build ID: CL-36424714
// Cuda compilation tools, release 13.0, V13.0.88
// Based on NVVM 20.0.0
//

.version 9.0
.target sm_100
.address_size 64

	// .globl	_Z10matrixMultPiS_S_iiii
// _ZZ10matrixMultPiS_S_iiiiE3Ads has been demoted
// _ZZ10matrixMultPiS_S_iiiiE3Bds has been demoted

.visible .entry _Z10matrixMultPiS_S_iiii(
	.param .u64 .ptr .align 1 _Z10matrixMultPiS_S_iiii_param_0,
	.param .u64 .ptr .align 1 _Z10matrixMultPiS_S_iiii_param_1,
	.param .u64 .ptr .align 1 _Z10matrixMultPiS_S_iiii_param_2,
	.param .u32 _Z10matrixMultPiS_S_iiii_param_3,
	.param .u32 _Z10matrixMultPiS_S_iiii_param_4,
	.param .u32 _Z10matrixMultPiS_S_iiii_param_5,
	.param .u32 _Z10matrixMultPiS_S_iiii_param_6
)
{
	.reg .pred 	%p<47>;
	.reg .b32 	%r<217>;
	.reg .b64 	%rd<24>;
	// demoted variable
	.shared .align 4 .b8 _ZZ10matrixMultPiS_S_iiiiE3Ads[64];
	// demoted variable
	.shared .align 4 .b8 _ZZ10matrixMultPiS_S_iiiiE3Bds[64];
	ld.param.u64 	%rd5, [_Z10matrixMultPiS_S_iiii_param_0];
	ld.param.u64 	%rd6, [_Z10matrixMultPiS_S_iiii_param_1];
	ld.param.u32 	%r86, [_Z10matrixMultPiS_S_iiii_param_3];
	ld.param.u32 	%r87, [_Z10matrixMultPiS_S_iiii_param_4];
	ld.param.u32 	%r88, [_Z10matrixMultPiS_S_iiii_param_5];
	ld.param.u32 	%r89, [_Z10matrixMultPiS_S_iiii_param_6];
	cvta.to.global.u64 	%rd1, %rd6;
	cvta.to.global.u64 	%rd2, %rd5;
	mov.u32 	%r91, %ctaid.x;
	mov.u32 	%r92, %ctaid.y;
	mov.u32 	%r1, %tid.x;
	mov.u32 	%r2, %tid.y;
	mov.u32 	%r93, %ntid.y;
	mad.lo.s32 	%r3, %r92, %r93, %r2;
	mov.u32 	%r94, %ntid.x;
	mad.lo.s32 	%r4, %r91, %r94, %r1;
	setp.lt.s32 	%p2, %r89, 1;
	mov.b32 	%r194, 0;
	@%p2 bra 	$L__BB0_37;
	ld.param.u32 	%r180, [_Z10matrixMultPiS_S_iiii_param_6];
	setp.lt.s32 	%p3, %r3, %r86;
	shl.b32 	%r97, %r2, 4;
	mov.u32 	%r98, _ZZ10matrixMultPiS_S_iiiiE3Ads;
	add.s32 	%r5, %r98, %r97;
	shl.b32 	%r99, %r1, 2;
	add.s32 	%r6, %r5, %r99;
	mul.lo.s32 	%r7, %r87, %r3;
	setp.lt.s32 	%p4, %r4, %r88;
	mov.u32 	%r100, _ZZ10matrixMultPiS_S_iiiiE3Bds;
	add.s32 	%r9, %r100, %r99;
	add.s32 	%r8, %r9, %r97;
	and.pred  	%p1, %p3, %p4;
	and.b32  	%r10, %r180, 3;
	setp.lt.u32 	%p5, %r180, 4;
	mov.b32 	%r205, 0;
	mov.u32 	%r194, %r205;
	@%p5 bra 	$L__BB0_28;
	ld.param.u32 	%r181, [_Z10matrixMultPiS_S_iiii_param_6];
	and.b32  	%r102, %r181, 2147483644;
	neg.s32 	%r190, %r102;
	add.s32 	%r103, %r2, 12;
	mad.lo.s32 	%r188, %r88, %r103, %r4;
	add.s32 	%r104, %r2, 8;
	mad.lo.s32 	%r187, %r88, %r104, %r4;
	add.s32 	%r105, %r2, 4;
	mad.lo.s32 	%r186, %r88, %r105, %r4;
	mad.lo.s32 	%r185, %r2, %r88, %r4;
	add.s32 	%r183, %r1, %r7;
	mov.b32 	%r194, 0;
	not.pred 	%p12, %p1;
	mov.u32 	%r184, %r1;
	mov.u32 	%r189, %r2;
$L__BB0_3:
	setp.ge.s32 	%p6, %r3, %r86;
	setp.ge.s32 	%p7, %r184, %r87;
	mul.wide.s32 	%rd7, %r183, 4;
	add.s64 	%rd3, %rd2, %rd7;
	mov.b32 	%r192, 0;
	or.pred  	%p8, %p6, %p7;
	@%p8 bra 	$L__BB0_5;
	ld.global.u32 	%r192, [%rd3];
$L__BB0_5:
	setp.ge.s32 	%p9, %r4, %r88;
	st.shared.u32 	[%r6], %r192;
	setp.ge.s32 	%p10, %r189, %r87;
	mov.b32 	%r193, 0;
	or.pred  	%p11, %p9, %p10;
	@%p11 bra 	$L__BB0_7;
	mul.wide.s32 	%rd8, %r185, 4;
	add.s64 	%rd9, %rd1, %rd8;
	ld.global.u32 	%r193, [%rd9];
$L__BB0_7:
	st.shared.u32 	[%r8], %r193;
	bar.sync 	0;
	@%p12 bra 	$L__BB0_9;
	ld.shared.u32 	%r108, [%r5];
	ld.shared.u32 	%r109, [%r9];
	mad.lo.s32 	%r110, %r109, %r108, %r194;
	ld.shared.u32 	%r111, [%r5+4];
	ld.shared.u32 	%r112, [%r9+16];
	mad.lo.s32 	%r113, %r112, %r111, %r110;
	ld.shared.u32 	%r114, [%r5+8];
	ld.shared.u32 	%r115, [%r9+32];
	mad.lo.s32 	%r116, %r115, %r114, %r113;
	ld.shared.u32 	%r117, [%r5+12];
	ld.shared.u32 	%r118, [%r9+48];
	mad.lo.s32 	%r194, %r118, %r117, %r116;
	bar.sync 	0;
$L__BB0_9:
	add.s32 	%r120, %r184, 4;
	setp.ge.s32 	%p14, %r120, %r87;
	mov.b32 	%r195, 0;
	or.pred  	%p15, %p6, %p14;
	@%p15 bra 	$L__BB0_11;
	ld.global.u32 	%r195, [%rd3+16];
$L__BB0_11:
	st.shared.u32 	[%r6], %r195;
	add.s32 	%r122, %r189, 4;
	setp.ge.s32 	%p17, %r122, %r87;
	mov.b32 	%r196, 0;
	or.pred  	%p18, %p9, %p17;
	@%p18 bra 	$L__BB0_13;
	mul.wide.s32 	%rd10, %r186, 4;
	add.s64 	%rd11, %rd1, %rd10;
	ld.global.u32 	%r196, [%rd11];
$L__BB0_13:
	st.shared.u32 	[%r8], %r196;
	bar.sync 	0;
	@%p12 bra 	$L__BB0_15;
	ld.shared.u32 	%r123, [%r5];
	ld.shared.u32 	%r124, [%r9];
	mad.lo.s32 	%r125, %r124, %r123, %r194;
	ld.shared.u32 	%r126, [%r5+4];
	ld.shared.u32 	%r127, [%r9+16];
	mad.lo.s32 	%r128, %r127, %r126, %r125;
	ld.shared.u32 	%r129, [%r5+8];
	ld.shared.u32 	%r130, [%r9+32];
	mad.lo.s32 	%r131, %r130, %r129, %r128;
	ld.shared.u32 	%r132, [%r5+12];
	ld.shared.u32 	%r133, [%r9+48];
	mad.lo.s32 	%r194, %r133, %r132, %r131;
	bar.sync 	0;
$L__BB0_15:
	setp.ge.s32 	%p20, %r3, %r86;
	add.s32 	%r135, %r184, 8;
	setp.ge.s32 	%p21, %r135, %r87;
	mov.b32 	%r198, 0;
	or.pred  	%p22, %p20, %p21;
	@%p22 bra 	$L__BB0_17;
	ld.global.u32 	%r198, [%rd3+32];
$L__BB0_17:
	setp.ge.s32 	%p23, %r4, %r88;
	st.shared.u32 	[%r6], %r198;
	add.s32 	%r137, %r189, 8;
	setp.ge.s32 	%p24, %r137, %r87;
	mov.b32 	%r199, 0;
	or.pred  	%p25, %p23, %p24;
	@%p25 bra 	$L__BB0_19;
	mul.wide.s32 	%rd12, %r187, 4;
	add.s64 	%rd13, %rd1, %rd12;
	ld.global.u32 	%r199, [%rd13];
$L__BB0_19:
	st.shared.u32 	[%r8], %r199;
	bar.sync 	0;
	@%p12 bra 	$L__BB0_21;
	ld.shared.u32 	%r138, [%r5];
	ld.shared.u32 	%r139, [%r9];
	mad.lo.s32 	%r140, %r139, %r138, %r194;
	ld.shared.u32 	%r141, [%r5+4];
	ld.shared.u32 	%r142, [%r9+16];
	mad.lo.s32 	%r143, %r142, %r141, %r140;
	ld.shared.u32 	%r144, [%r5+8];
	ld.shared.u32 	%r145, [%r9+32];
	mad.lo.s32 	%r146, %r145, %r144, %r143;
	ld.shared.u32 	%r147, [%r5+12];
	ld.shared.u32 	%r148, [%r9+48];
	mad.lo.s32 	%r194, %r148, %r147, %r146;
	bar.sync 	0;
$L__BB0_21:
	add.s32 	%r150, %r184, 12;
	setp.ge.s32 	%p28, %r150, %r87;
	mov.b32 	%r201, 0;
	or.pred  	%p29, %p20, %p28;
	@%p29 bra 	$L__BB0_23;
	ld.global.u32 	%r201, [%rd3+48];
$L__BB0_23:
	st.shared.u32 	[%r6], %r201;
	add.s32 	%r152, %r189, 12;
	setp.ge.s32 	%p31, %r152, %r87;
	mov.b32 	%r202, 0;
	or.pred  	%p32, %p23, %p31;
	@%p32 bra 	$L__BB0_25;
	mul.wide.s32 	%rd14, %r188, 4;
	add.s64 	%rd15, %rd1, %rd14;
	ld.global.u32 	%r202, [%rd15];
$L__BB0_25:
	st.shared.u32 	[%r8], %r202;
	bar.sync 	0;
	@%p12 bra 	$L__BB0_27;
	ld.shared.u32 	%r153, [%r5];
	ld.shared.u32 	%r154, [%r9];
	mad.lo.s32 	%r155, %r154, %r153, %r194;
	ld.shared.u32 	%r156, [%r5+4];
	ld.shared.u32 	%r157, [%r9+16];
	mad.lo.s32 	%r158, %r157, %r156, %r155;
	ld.shared.u32 	%r159, [%r5+8];
	ld.shared.u32 	%r160, [%r9+32];
	mad.lo.s32 	%r161, %r160, %r159, %r158;
	ld.shared.u32 	%r162, [%r5+12];
	ld.shared.u32 	%r163, [%r9+48];
	mad.lo.s32 	%r194, %r163, %r162, %r161;
	bar.sync 	0;
$L__BB0_27:
	ld.param.u32 	%r182, [_Z10matrixMultPiS_S_iiii_param_6];
	and.b32  	%r205, %r182, 2147483644;
	add.s32 	%r190, %r190, 4;
	add.s32 	%r189, %r189, 16;
	shl.b32 	%r164, %r88, 4;
	add.s32 	%r188, %r188, %r164;
	add.s32 	%r187, %r187, %r164;
	add.s32 	%r186, %r186, %r164;
	add.s32 	%r185, %r185, %r164;
	add.s32 	%r184, %r184, 16;
	add.s32 	%r183, %r183, 16;
	setp.ne.s32 	%p34, %r190, 0;
	@%p34 bra 	$L__BB0_3;
$L__BB0_28:
	setp.eq.s32 	%p35, %r10, 0;
	@%p35 bra 	$L__BB0_37;
	shl.b32 	%r165, %r205, 2;
	add.s32 	%r210, %r2, %r165;
	mad.lo.s32 	%r211, %r88, %r210, %r4;
	shl.b32 	%r64, %r88, 2;
	add.s32 	%r208, %r1, %r165;
	add.s32 	%r209, %r208, %r7;
	neg.s32 	%r207, %r10;
	not.pred 	%p42, %p1;
$L__BB0_30:
	.pragma "nounroll";
	setp.ge.s32 	%p36, %r3, %r86;
	setp.ge.s32 	%p37, %r208, %r87;
	mov.b32 	%r213, 0;
	or.pred  	%p38, %p36, %p37;
	@%p38 bra 	$L__BB0_32;
	mul.wide.s32 	%rd16, %r209, 4;
	add.s64 	%rd17, %rd2, %rd16;
	ld.global.u32 	%r213, [%rd17];
$L__BB0_32:
	setp.ge.s32 	%p39, %r4, %r88;
	st.shared.u32 	[%r6], %r213;
	setp.ge.s32 	%p40, %r210, %r87;
	mov.b32 	%r214, 0;
	or.pred  	%p41, %p39, %p40;
	@%p41 bra 	$L__BB0_34;
	mul.wide.s32 	%rd18, %r211, 4;
	add.s64 	%rd19, %rd1, %rd18;
	ld.global.u32 	%r214, [%rd19];
$L__BB0_34:
	st.shared.u32 	[%r8], %r214;
	bar.sync 	0;
	@%p42 bra 	$L__BB0_36;
	ld.shared.u32 	%r168, [%r5];
	ld.shared.u32 	%r169, [%r9];
	mad.lo.s32 	%r170, %r169, %r168, %r194;
	ld.shared.u32 	%r171, [%r5+4];
	ld.shared.u32 	%r172, [%r9+16];
	mad.lo.s32 	%r173, %r172, %r171, %r170;
	ld.shared.u32 	%r174, [%r5+8];
	ld.shared.u32 	%r175, [%r9+32];
	mad.lo.s32 	%r176, %r175, %r174, %r173;
	ld.shared.u32 	%r177, [%r5+12];
	ld.shared.u32 	%r178, [%r9+48];
	mad.lo.s32 	%r194, %r178, %r177, %r176;
	bar.sync 	0;
$L__BB0_36:
	add.s32 	%r211, %r211, %r64;
	add.s32 	%r210, %r210, 4;
	add.s32 	%r209, %r209, 4;
	add.s32 	%r208, %r208, 4;
	add.s32 	%r207, %r207, 1;
	setp.ne.s32 	%p43, %r207, 0;
	@%p43 bra 	$L__BB0_30;
$L__BB0_37:
	setp.ge.s32 	%p44, %r4, %r88;
	setp.ge.s32 	%p45, %r3, %r86;
	or.pred  	%p46, %p44, %p45;
	@%p46 bra 	$L__BB0_39;
	ld.param.u64 	%rd23, [_Z10matrixMultPiS_S_iiii_param_2];
	mad.lo.s32 	%r179, %r88, %r3, %r4;
	cvta.to.global.u64 	%rd20, %rd23;
	mul.wide.s32 	%rd21, %r179, 4;
	add.s64 	%rd22, %rd20, %rd21;
	st.global.u32 	[%rd22], %r194;
$L__BB0_39:
	ret;

}


// ===== COMPILED SASS (sm_100) =====

	.target	sm_100

	.elftype	@"ET_EXEC"


//--------------------- .note.nv.tkinfo           --------------------------
	.section	.note.nv.tkinfo,"",@"SHT_NOTE"
	.sectionflags	@"SHF_NOTE_NV_TKINFO"
	.tkinfo
        /*0018*/ 	.word	0x00000002
        /*0030*/ 	.string	""
        /*0030*/ 	.string	"ptxas"
        /*0030*/ 	.string	"Cuda compilation tools, release 13.0, V13.0.88"
        /*0030*/ 	.string	"Build cuda_13.0.r13.0/compiler.36424714_0"
        /*0030*/ 	.string	"-arch sm_100 -m 64 "



//--------------------- .note.nv.cuinfo           --------------------------
	.section	.note.nv.cuinfo,"",@"SHT_NOTE"
	.sectionflags	@"SHF_NOTE_NV_CUINFO"
        /*0018*/ 	.short	0x0002
        /*001a*/ 	.short	0x0064
        /*001c*/ 	.short	0x0082
	.zero		2


//--------------------- .nv.info                  --------------------------
	.section	.nv.info,"",@"SHT_CUDA_INFO"
	.align	4


	//----- nvinfo : EIATTR_REGCOUNT
	.align		4
        /*0000*/ 	.byte	0x04, 0x2f
        /*0002*/ 	.short	(.L_1 - .L_0)
	.align		4
.L_0:
        /*0004*/ 	.word	index@(_Z10matrixMultPiS_S_iiii)
        /*0008*/ 	.word	0x00000020


	//----- nvinfo : EIATTR_FRAME_SIZE
	.align		4
.L_1:
        /*000c*/ 	.byte	0x04, 0x11
        /*000e*/ 	.short	(.L_3 - .L_2)
	.align		4
.L_2:
        /*0010*/ 	.word	index@(_Z10matrixMultPiS_S_iiii)
        /*0014*/ 	.word	0x00000000


	//----- nvinfo : EIATTR_MIN_STACK_SIZE
	.align		4
.L_3:
        /*0018*/ 	.byte	0x04, 0x12
        /*001a*/ 	.short	(.L_5 - .L_4)
	.align		4
.L_4:
        /*001c*/ 	.word	index@(_Z10matrixMultPiS_S_iiii)
        /*0020*/ 	.word	0x00000000
.L_5:


//--------------------- .nv.compat                --------------------------
	.section	.nv.compat,"",@"SHT_CUDA_COMPAT_INFO"
	.align	4
        /*0000*/ 	.byte	0x02, 0x09, 0x00, 0x00, 0x02, 0x02, 0x01, 0x00, 0x02, 0x05, 0x05, 0x00, 0x03, 0x07, 0x01, 0x01
        /*0010*/ 	.byte	0x02, 0x03, 0x00, 0x00, 0x02, 0x06, 0x01, 0x00, 0x04, 0x0b, 0x08, 0x00, 0x09, 0x00, 0x00, 0x00
        /*0020*/ 	.byte	0x00, 0x00, 0x00, 0x00


//--------------------- .nv.info._Z10matrixMultPiS_S_iiii --------------------------
	.section	.nv.info._Z10matrixMultPiS_S_iiii,"",@"SHT_CUDA_INFO"
	.sectionflags	@""
	.align	4


	//----- nvinfo : EIATTR_CUDA_API_VERSION
	.align		4
        /*0000*/ 	.byte	0x04, 0x37
        /*0002*/ 	.short	(.L_7 - .L_6)
.L_6:
        /*0004*/ 	.word	0x00000082


	//----- nvinfo : EIATTR_KPARAM_INFO
	.align		4
.L_7:
        /*0008*/ 	.byte	0x04, 0x17
        /*000a*/ 	.short	(.L_9 - .L_8)
.L_8:
        /*000c*/ 	.word	0x00000000
        /*0010*/ 	.short	0x0006
        /*0012*/ 	.short	0x0024
        /*0014*/ 	.byte	0x00, 0xf0, 0x11, 0x00


	//----- nvinfo : EIATTR_KPARAM_INFO
	.align		4
.L_9:
        /*0018*/ 	.byte	0x04, 0x17
        /*001a*/ 	.short	(.L_11 - .L_10)
.L_10:
        /*001c*/ 	.word	0x00000000
        /*0020*/ 	.short	0x0005
        /*0022*/ 	.short	0x0020
        /*0024*/ 	.byte	0x00, 0xf0, 0x11, 0x00


	//----- nvinfo : EIATTR_KPARAM_INFO
	.align		4
.L_11:
        /*0028*/ 	.byte	0x04, 0x17
        /*002a*/ 	.short	(.L_13 - .L_12)
.L_12:
        /*002c*/ 	.word	0x00000000
        /*0030*/ 	.short	0x0004
        /*0032*/ 	.short	0x001c
        /*0034*/ 	.byte	0x00, 0xf0, 0x11, 0x00


	//----- nvinfo : EIATTR_KPARAM_INFO
	.align		4
.L_13:
        /*0038*/ 	.byte	0x04, 0x17
        /*003a*/ 	.short	(.L_15 - .L_14)
.L_14:
        /*003c*/ 	.word	0x00000000
        /*0040*/ 	.short	0x0003
        /*0042*/ 	.short	0x0018
        /*0044*/ 	.byte	0x00, 0xf0, 0x11, 0x00


	//----- nvinfo : EIATTR_KPARAM_INFO
	.align		4
.L_15:
        /*0048*/ 	.byte	0x04, 0x17
        /*004a*/ 	.short	(.L_17 - .L_16)
.L_16:
        /*004c*/ 	.word	0x00000000
        /*0050*/ 	.short	0x0002
        /*0052*/ 	.short	0x0010
        /*0054*/ 	.byte	0x00, 0xf5, 0x21, 0x00


	//----- nvinfo : EIATTR_KPARAM_INFO
	.align		4
.L_17:
        /*0058*/ 	.byte	0x04, 0x17
        /*005a*/ 	.short	(.L_19 - .L_18)
.L_18:
        /*005c*/ 	.word	0x00000000
        /*0060*/ 	.short	0x0001
        /*0062*/ 	.short	0x0008
        /*0064*/ 	.byte	0x00, 0xf5, 0x21, 0x00


	//----- nvinfo : EIATTR_KPARAM_INFO
	.align		4
.L_19:
        /*0068*/ 	.byte	0x04, 0x17
        /*006a*/ 	.short	(.L_21 - .L_20)
.L_20:
        /*006c*/ 	.word	0x00000000
        /*0070*/ 	.short	0x0000
        /*0072*/ 	.short	0x0000
        /*0074*/ 	.byte	0x00, 0xf5, 0x21, 0x00


	//----- nvinfo : EIATTR_SPARSE_MMA_MASK
	.align		4
.L_21:
        /*0078*/ 	.byte	0x03, 0x50
        /*007a*/ 	.short	0x0000


	//----- nvinfo : EIATTR_MAXREG_COUNT
	.align		4
        /*007c*/ 	.byte	0x03, 0x1b
        /*007e*/ 	.short	0x00ff


	//----- nvinfo : EIATTR_NUM_BARRIERS
	.align		4
        /*0080*/ 	.byte	0x02, 0x4c
        /*0082*/ 	.byte	0x01
	.zero		1


	//----- nvinfo : EIATTR_MERCURY_ISA_VERSION
	.align		4
        /*0084*/ 	.byte	0x03, 0x5f
        /*0086*/ 	.short	0x0101


	//----- nvinfo : EIATTR_VRC_CTA_INIT_COUNT
	.align		4
        /*0088*/ 	.byte	0x02, 0x4a
	.zero		1
	.zero		1


	//----- nvinfo : EIATTR_EXIT_INSTR_OFFSETS
	.align		4
        /*008c*/ 	.byte	0x04, 0x1c
        /*008e*/ 	.short	(.L_23 - .L_22)


	//   ....[0]....
.L_22:
        /*0090*/ 	.word	0x00000dc0


	//   ....[1]....
        /*0094*/ 	.word	0x00000e10


	//----- nvinfo : EIATTR_CRS_STACK_SIZE
	.align		4
.L_23:
        /*0098*/ 	.byte	0x04, 0x1e
        /*009a*/ 	.short	(.L_25 - .L_24)
.L_24:
        /*009c*/ 	.word	0x00000000


	//----- nvinfo : EIATTR_CBANK_PARAM_SIZE
	.align		4
.L_25:
        /*00a0*/ 	.byte	0x03, 0x19
        /*00a2*/ 	.short	0x0028


	//----- nvinfo : EIATTR_PARAM_CBANK
	.align		4
        /*00a4*/ 	.byte	0x04, 0x0a
        /*00a6*/ 	.short	(.L_27 - .L_26)
	.align		4
.L_26:
        /*00a8*/ 	.word	index@(.nv.constant0._Z10matrixMultPiS_S_iiii)
        /*00ac*/ 	.short	0x0380
        /*00ae*/ 	.short	0x0028


	//----- nvinfo : EIATTR_SW_WAR
	.align		4
.L_27:
        /*00b0*/ 	.byte	0x04, 0x36
        /*00b2*/ 	.short	(.L_29 - .L_28)
.L_28:
        /*00b4*/ 	.word	0x00000008
.L_29:


//--------------------- .nv.callgraph             --------------------------
	.section	.nv.callgraph,"",@"SHT_CUDA_CALLGRAPH"
	.align	4
	.sectionentsize	8
	.align		4
        /*0000*/ 	.word	0x00000000
	.align		4
        /*0004*/ 	.word	0xffffffff
	.align		4
        /*0008*/ 	.word	0x00000000
	.align		4
        /*000c*/ 	.word	0xfffffffe
	.align		4
        /*0010*/ 	.word	0x00000000
	.align		4
        /*0014*/ 	.word	0xfffffffd
	.align		4
        /*0018*/ 	.word	0x00000000
	.align		4
        /*001c*/ 	.word	0xfffffffc


//--------------------- .text._Z10matrixMultPiS_S_iiii --------------------------
	.section	.text._Z10matrixMultPiS_S_iiii,"ax",@progbits
	.align	128
        .global         _Z10matrixMultPiS_S_iiii
        .type           _Z10matrixMultPiS_S_iiii,@function
        .size           _Z10matrixMultPiS_S_iiii,(.L_x_10 - _Z10matrixMultPiS_S_iiii)
        .other          _Z10matrixMultPiS_S_iiii,@"STO_CUDA_ENTRY STV_DEFAULT"
_Z10matrixMultPiS_S_iiii:
.text._Z10matrixMultPiS_S_iiii:
[----:B------:R-:W-:Y:S01]  /*0000*/  LDC R1, c[0x0][0x37c] ;  /* 0x0000df00ff017b82 */ /* 0x000fe20000000800 */
[----:B------:R-:W0:Y:S01]  /*0010*/  S2R R14, SR_TID.Y ;  /* 0x00000000000e7919 */ /* 0x000e220000002200 */
[----:B------:R-:W1:Y:S06]  /*0020*/  LDCU UR7, c[0x0][0x3a4] ;  /* 0x00007480ff0777ac */ /* 0x000e6c0008000800 */
[----:B------:R-:W0:Y:S01]  /*0030*/  LDC R3, c[0x0][0x364] ;  /* 0x0000d900ff037b82 */ /* 0x000e220000000800 */
[----:B------:R-:W-:Y:S01]  /*0040*/  HFMA2 R7, -RZ, RZ, 0, 0 ;  /* 0x00000000ff077431 */ /* 0x000fe200000001ff */
[----:B------:R-:W2:Y:S01]  /*0050*/  S2R R15, SR_TID.X ;  /* 0x00000000000f7919 */ /* 0x000ea20000002100 */
[----:B------:R-:W3:Y:S05]  /*0060*/  LDCU.64 UR8, c[0x0][0x358] ;  /* 0x00006b00ff0877ac */ /* 0x000eea0008000a00 */
[----:B------:R-:W-:Y:S08]  /*0070*/  S2UR UR4, SR_CTAID.X ;  /* 0x00000000000479c3 */ /* 0x000ff00000002500 */
[----:B------:R-:W0:Y:S01]  /*0080*/  S2UR UR5, SR_CTAID.Y ;  /* 0x00000000000579c3 */ /* 0x000e220000002600 */
[----:B-1----:R-:W-:-:S07]  /*0090*/  UISETP.GE.AND UP0, UPT, UR7, 0x1, UPT ;  /* 0x000000010700788c */ /* 0x002fce000bf06270 */
[----:B------:R-:W2:Y:S01]  /*00a0*/  LDC R0, c[0x0][0x360] ;  /* 0x0000d800ff007b82 */ /* 0x000ea20000000800 */
[----:B0-----:R-:W-:Y:S02]  /*00b0*/  IMAD R6, R3, UR5, R14 ;  /* 0x0000000503067c24 */ /* 0x001fe4000f8e020e */
[----:B--2---:R-:W-:Y:S01]  /*00c0*/  IMAD R5, R0, UR4, R15 ;  /* 0x0000000400057c24 */ /* 0x004fe2000f8e020f */
[----:B---3--:R-:W-:Y:S06]  /*00d0*/  BRA.U !UP0, `(.L_x_0) ;  /* 0x0000000d08287547 */ /* 0x008fec000b800000 */
[----:B------:R-:W0:Y:S01]  /*00e0*/  S2UR UR6, SR_CgaCtaId ;  /* 0x00000000000679c3 */ /* 0x000e220000008800 */
[----:B------:R-:W1:Y:S01]  /*00f0*/  LDCU UR11, c[0x0][0x3a0] ;  /* 0x00007400ff0b77ac */ /* 0x000e620008000800 */
[----:B------:R-:W-:Y:S01]  /*0100*/  IMAD.MOV.U32 R13, RZ, RZ, RZ ;  /* 0x000000ffff0d7224 */ /* 0x000fe200078e00ff */
[----:B------:R-:W-:Y:S01]  /*0110*/  MOV R7, RZ ;  /* 0x000000ff00077202 */ /* 0x000fe20000000f00 */
[----:B------:R-:W2:Y:S01]  /*0120*/  LDCU UR10, c[0x0][0x398] ;  /* 0x00007300ff0a77ac */ /* 0x000ea20008000800 */
[----:B------:R-:W-:Y:S01]  /*0130*/  UMOV UR4, 0x400 ;  /* 0x0000040000047882 */ /* 0x000fe20000000000 */
[----:B------:R-:W-:Y:S02]  /*0140*/  UISETP.GE.U32.AND UP0, UPT, UR7, 0x4, UPT ;  /* 0x000000040700788c */ /* 0x000fe4000bf06070 */
[----:B------:R-:W-:Y:S01]  /*0150*/  UIADD3 UR5, UPT, UPT, UR4, 0x40, URZ ;  /* 0x0000004004057890 */ /* 0x000fe2000fffe0ff */
[----:B------:R-:W3:Y:S01]  /*0160*/  LDCU.64 UR12, c[0x0][0x398] ;  /* 0x00007300ff0c77ac */ /* 0x000ee20008000a00 */
[----:B-1----:R-:W-:-:S04]  /*0170*/  MOV R12, UR11 ;  /* 0x0000000b000c7c02 */ /* 0x002fc80008000f00 */
[----:B------:R-:W-:Y:S01]  /*0180*/  ISETP.GE.AND P0, PT, R5, R12, PT ;  /* 0x0000000c0500720c */ /* 0x000fe20003f06270 */
[----:B0-----:R-:W-:Y:S02]  /*0190*/  ULEA UR4, UR6, UR4, 0x18 ;  /* 0x0000000406047291 */ /* 0x001fe4000f8ec0ff */
[----:B------:R-:W-:Y:S01]  /*01a0*/  ULEA UR5, UR6, UR5, 0x18 ;  /* 0x0000000506057291 */ /* 0x000fe2000f8ec0ff */
[----:B--2---:R-:W-:Y:S01]  /*01b0*/  ISETP.LT.AND P0, PT, R6, UR10, !P0 ;  /* 0x0000000a06007c0c */ /* 0x004fe2000c701270 */
[----:B------:R-:W-:Y:S02]  /*01c0*/  ULOP3.LUT UR6, UR7, 0x3, URZ, 0xc0, !UPT ;  /* 0x0000000307067892 */ /* 0x000fe4000f8ec0ff */
[----:B------:R-:W-:Y:S02]  /*01d0*/  LEA R4, R14, UR4, 0x4 ;  /* 0x000000040e047c11 */ /* 0x000fe4000f8e20ff */
[----:B------:R-:W-:-:S03]  /*01e0*/  LEA R3, R15, UR5, 0x2 ;  /* 0x000000050f037c11 */ /* 0x000fc6000f8e10ff */
[----:B------:R-:W-:Y:S01]  /*01f0*/  IMAD R2, R15, 0x4, R4 ;  /* 0x000000040f027824 */ /* 0x000fe200078e0204 */
[----:B------:R-:W-:Y:S01]  /*0200*/  LEA R0, R14, R3, 0x4 ;  /* 0x000000030e007211 */ /* 0x000fe200078e20ff */
[----:B---3--:R-:W-:Y:S06]  /*0210*/  BRA.U !UP0, `(.L_x_1) ;  /* 0x0000000908207547 */ /* 0x008fec000b800000 */
[----:B------:R-:W0:Y:S01]  /*0220*/  LDCU UR5, c[0x0][0x39c] ;  /* 0x00007380ff0577ac */ /* 0x000e220008000800 */
[C---:B------:R-:W-:Y:S01]  /*0230*/  IADD3 R23, PT, PT, R14.reuse, 0xc, RZ ;  /* 0x0000000c0e177810 */ /* 0x040fe20007ffe0ff */
[C---:B------:R-:W-:Y:S01]  /*0240*/  VIADD R21, R14.reuse, 0x8 ;  /* 0x000000080e157836 */ /* 0x040fe20000000000 */
[----:B------:R-:W-:Y:S01]  /*0250*/  IADD3 R19, PT, PT, R14, 0x4, RZ ;  /* 0x000000040e137810 */ /* 0x000fe20007ffe0ff */
[----:B------:R-:W-:Y:S01]  /*0260*/  ULOP3.LUT UR4, UR7, 0x7ffffffc, URZ, 0xc0, !UPT ;  /* 0x7ffffffc07047892 */ /* 0x000fe2000f8ec0ff */
[----:B------:R-:W-:Y:S01]  /*0270*/  ISETP.GE.AND P1, PT, R6, UR10, PT ;  /* 0x0000000a06007c0c */ /* 0x000fe2000bf26270 */
[-CC-:B------:R-:W-:Y:S01]  /*0280*/  IMAD R23, R23, R12.reuse, R5.reuse ;  /* 0x0000000c17177224 */ /* 0x180fe200078e0205 */
[----:B------:R-:W-:Y:S01]  /*0290*/  MOV R7, RZ ;  /* 0x000000ff00077202 */ /* 0x000fe20000000f00 */
[----:B------:R-:W-:Y:S01]  /*02a0*/  UIADD3 UR7, UPT, UPT, -UR4, URZ, URZ ;  /* 0x000000ff04077290 */ /* 0x000fe2000fffe1ff */
[-CC-:B------:R-:W-:Y:S01]  /*02b0*/  IMAD R21, R21, R12.reuse, R5.reuse ;  /* 0x0000000c15157224 */ /* 0x180fe200078e0205 */
[----:B------:R-:W1:Y:S01]  /*02c0*/  LDCU UR14, c[0x0][0x3a0] ;  /* 0x00007400ff0e77ac */ /* 0x000e620008000800 */
[----:B------:R-:W-:-:S02]  /*02d0*/  IMAD R19, R19, R12, R5 ;  /* 0x0000000c13137224 */ /* 0x000fc400078e0205 */
[----:B------:R-:W-:Y:S01]  /*02e0*/  IMAD R13, R14, R12, R5 ;  /* 0x0000000c0e0d7224 */ /* 0x000fe200078e0205 */
[----:B------:R-:W-:Y:S01]  /*02f0*/  MOV R18, UR7 ;  /* 0x0000000700127c02 */ /* 0x000fe20008000f00 */
[----:B------:R-:W-:Y:S01]  /*0300*/  IMAD.MOV.U32 R16, RZ, RZ, R14 ;  /* 0x000000ffff107224 */ /* 0x000fe200078e000e */
[----:B------:R-:W2:Y:S01]  /*0310*/  LDCU UR11, c[0x0][0x398] ;  /* 0x00007300ff0b77ac */ /* 0x000ea20008000800 */
[----:B0-----:R-:W-:-:S07]  /*0320*/  IMAD R17, R6, UR5, R15 ;  /* 0x0000000506117c24 */ /* 0x001fce000f8e020f */
.L_x_6:
[----:B0-----:R-:W0:Y:S01]  /*0330*/  LDC R20, c[0x0][0x39c] ;  /* 0x0000e700ff147b82 */ /* 0x001e220000000800 */
[----:B-1----:R-:W-:Y:S01]  /*0340*/  MOV R12, UR14 ;  /* 0x0000000e000c7c02 */ /* 0x002fe20008000f00 */
[----:B------:R-:W-:Y:S02]  /*0350*/  HFMA2 R27, -RZ, RZ, 0, 0 ;  /* 0x00000000ff1b7431 */ /* 0x000fe400000001ff */
[----:B------:R-:W-:Y:S01]  /*0360*/  IMAD.MOV.U32 R11, RZ, RZ, RZ ;  /* 0x000000ffff0b7224 */ /* 0x000fe200078e00ff */
[----:B------:R-:W-:-:S03]  /*0370*/  ISETP.GE.AND P2, PT, R5, R12, PT ;  /* 0x0000000c0500720c */ /* 0x000fc60003f46270 */
[----:B------:R-:W1:Y:S01]  /*0380*/  LDC.64 R24, c[0x0][0x380] ;  /* 0x0000e000ff187b82 */ /* 0x000e620000000a00 */
[-C--:B0-----:R-:W-:Y:S02]  /*0390*/  ISETP.GE.OR P4, PT, R16, R20.reuse, P2 ;  /* 0x000000141000720c */ /* 0x081fe40001786670 */
[----:B------:R-:W-:Y:S01]  /*03a0*/  ISETP.GE.OR P3, PT, R15, R20, P1 ;  /* 0x000000140f00720c */ /* 0x000fe20000f66670 */
[----:B-1----:R-:W-:-:S10]  /*03b0*/  IMAD.WIDE R24, R17, 0x4, R24 ;  /* 0x0000000411187825 */ /* 0x002fd400078e0218 */
[----:B------:R-:W0:Y:S02]  /*03c0*/  @!P4 LDC.64 R8, c[0x0][0x388] ;  /* 0x0000e200ff08cb82 */ /* 0x000e240000000a00 */
[----:B------:R-:W3:Y:S01]  /*03d0*/  @!P3 LDG.E R11, desc[UR8][R24.64] ;  /* 0x00000008180bb981 */ /* 0x000ee2000c1e1900 */
[----:B0-----:R-:W-:-:S05]  /*03e0*/  @!P4 IMAD.WIDE R8, R13, 0x4, R8 ;  /* 0x000000040d08c825 */ /* 0x001fca00078e0208 */
[----:B------:R-:W4:Y:S01]  /*03f0*/  @!P4 LDG.E R27, desc[UR8][R8.64] ;  /* 0x00000008081bc981 */ /* 0x000f22000c1e1900 */
[----:B------:R-:W-:Y:S01]  /*0400*/  IADD3 R29, PT, PT, R16, 0x4, RZ ;  /* 0x00000004101d7810 */ /* 0x000fe20007ffe0ff */
[----:B------:R-:W-:Y:S05]  /*0410*/  WARPSYNC.ALL ;  /* 0x0000000000007948 */ /* 0x000fea0003800000 */
[----:B------:R-:W-:Y:S01]  /*0420*/  ISETP.GE.OR P3, PT, R29, R20, P2 ;  /* 0x000000141d00720c */ /* 0x000fe20001766670 */
[----:B---3--:R0:W-:Y:S04]  /*0430*/  STS [R2], R11 ;  /* 0x0000000b02007388 */ /* 0x0081e80000000800 */
[----:B----4-:R0:W-:Y:S01]  /*0440*/  STS [R0], R27 ;  /* 0x0000001b00007388 */ /* 0x0101e20000000800 */
[----:B------:R-:W-:Y:S06]  /*0450*/  BAR.SYNC.DEFER_BLOCKING 0x0 ;  /* 0x0000000000007b1d */ /* 0x000fec0000010000 */
[----:B------:R-:W-:Y:S05]  /*0460*/  @!P0 BRA `(.L_x_2) ;  /* 0x00000000002c8947 */ /* 0x000fea0003800000 */
[----:B------:R-:W-:Y:S01]  /*0470*/  LDS R22, [R3] ;  /* 0x0000000003167984 */ /* 0x000fe20000000800 */
[----:B------:R-:W-:Y:S05]  /*0480*/  WARPSYNC.ALL ;  /* 0x0000000000007948 */ /* 0x000fea0003800000 */
[----:B0-----:R-:W0:Y:S04]  /*0490*/  LDS.128 R8, [R4] ;  /* 0x0000000004087984 */ /* 0x001e280000000c00 */
[----:B------:R-:W1:Y:S01]  /*04a0*/  LDS R26, [R3+0x10] ;  /* 0x00001000031a7984 */ /* 0x000e620000000800 */
[----:B0-----:R-:W-:-:S03]  /*04b0*/  IMAD R8, R8, R22, R7 ;  /* 0x0000001608087224 */ /* 0x001fc600078e0207 */
[----:B------:R-:W0:Y:S01]  /*04c0*/  LDS R7, [R3+0x20] ;  /* 0x0000200003077984 */ /* 0x000e220000000800 */
[----:B-1----:R-:W-:-:S03]  /*04d0*/  IMAD R9, R26, R9, R8 ;  /* 0x000000091a097224 */ /* 0x002fc600078e0208 */
[----:B------:R-:W1:Y:S01]  /*04e0*/  LDS R22, [R3+0x30] ;  /* 0x0000300003167984 */ /* 0x000e620000000800 */
[----:B0-----:R-:W-:-:S04]  /*04f0*/  IMAD R10, R7, R10, R9 ;  /* 0x0000000a070a7224 */ /* 0x001fc800078e0209 */
[----:B-1----:R-:W-:Y:S01]  /*0500*/  IMAD R7, R22, R11, R10 ;  /* 0x0000000b16077224 */ /* 0x002fe200078e020a */
[----:B------:R-:W-:Y:S06]  /*0510*/  BAR.SYNC.DEFER_BLOCKING 0x0 ;  /* 0x0000000000007b1d */ /* 0x000fec0000010000 */
.L_x_2:
[----:B------:R-:W1:Y:S01]  /*0520*/  @!P3 LDC.64 R8, c[0x0][0x388] ;  /* 0x0000e200ff08bb82 */ /* 0x000e620000000a00 */
[----:B0-----:R-:W-:Y:S01]  /*0530*/  VIADD R11, R15, 0x4 ;  /* 0x000000040f0b7836 */ /* 0x001fe20000000000 */
[----:B------:R-:W-:-:S04]  /*0540*/  MOV R27, RZ ;  /* 0x000000ff001b7202 */ /* 0x000fc80000000f00 */
[----:B------:R-:W-:Y:S02]  /*0550*/  ISETP.GE.OR P1, PT, R11, R20, P1 ;  /* 0x000000140b00720c */ /* 0x000fe40000f26670 */
[----:B------:R-:W-:-:S11]  /*0560*/  MOV R11, RZ ;  /* 0x000000ff000b7202 */ /* 0x000fd60000000f00 */
[----:B------:R-:W3:Y:S01]  /*0570*/  @!P1 LDG.E R11, desc[UR8][R24.64+0x10] ;  /* 0x00001008180b9981 */ /* 0x000ee2000c1e1900 */
[----:B-1----:R-:W-:-:S05]  /*0580*/  @!P3 IMAD.WIDE R8, R19, 0x4, R8 ;  /* 0x000000041308b825 */ /* 0x002fca00078e0208 */
[----:B------:R-:W4:Y:S01]  /*0590*/  @!P3 LDG.E R27, desc[UR8][R8.64] ;  /* 0x00000008081bb981 */ /* 0x000f22000c1e1900 */
[----:B------:R-:W-:Y:S01]  /*05a0*/  VIADD R29, R16, 0x8 ;  /* 0x00000008101d7836 */ /* 0x000fe20000000000 */
        /* <DEDUP_REMOVED lines=17> */
.L_x_3:
[----:B------:R-:W1:Y:S01]  /*06c0*/  @!P4 LDC.64 R8, c[0x0][0x388] ;  /* 0x0000e200ff08cb82 */ /* 0x000e620000000a00 */
[----:B0-----:R-:W-:Y:S01]  /*06d0*/  IADD3 R11, PT, PT, R15, 0x8, RZ ;  /* 0x000000080f0b7810 */ /* 0x001fe20007ffe0ff */
[----:B------:R-:W-:Y:S01]  /*06e0*/  IMAD.MOV.U32 R27, RZ, RZ, RZ ;  /* 0x000000ffff1b7224 */ /* 0x000fe200078e00ff */
[----:B--2---:R-:W-:-:S04]  /*06f0*/  ISETP.GE.AND P1, PT, R6, UR11, PT ;  /* 0x0000000b06007c0c */ /* 0x004fc8000bf26270 */
[----:B------:R-:W-:Y:S02]  /*0700*/  ISETP.GE.OR P3, PT, R11, R20, P1 ;  /* 0x000000140b00720c */ /* 0x000fe40000f66670 */
[----:B------:R-:W-:-:S11]  /*0710*/  MOV R11, RZ ;  /* 0x000000ff000b7202 */ /* 0x000fd60000000f00 */
[----:B------:R-:W2:Y:S01]  /*0720*/  @!P3 LDG.E R11, desc[UR8][R24.64+0x20] ;  /* 0x00002008180bb981 */ /* 0x000ea2000c1e1900 */
[----:B-1----:R-:W-:-:S05]  /*0730*/  @!P4 IMAD.WIDE R8, R21, 0x4, R8 ;  /* 0x000000041508c825 */ /* 0x002fca00078e0208 */
[----:B------:R-:W3:Y:S01]  /*0740*/  @!P4 LDG.E R27, desc[UR8][R8.64] ;  /* 0x00000008081bc981 */ /* 0x000ee2000c1e1900 */
[----:B------:R-:W-:Y:S01]  /*0750*/  IADD3 R29, PT, PT, R16, 0xc, RZ ;  /* 0x0000000c101d7810 */ /* 0x000fe20007ffe0ff */
[----:B------:R-:W-:Y:S05]  /*0760*/  WARPSYNC.ALL ;  /* 0x0000000000007948 */ /* 0x000fea0003800000 */
[----:B------:R-:W-:Y:S01]  /*0770*/  ISETP.GE.OR P2, PT, R29, R20, P2 ;  /* 0x000000141d00720c */ /* 0x000fe20001746670 */
[----:B--2---:R0:W-:Y:S04]  /*0780*/  STS [R2], R11 ;  /* 0x0000000b02007388 */ /* 0x0041e80000000800 */
[----:B---3--:R0:W-:Y:S01]  /*0790*/  STS [R0], R27 ;  /* 0x0000001b00007388 */ /* 0x0081e20000000800 */
        /* <DEDUP_REMOVED lines=13> */
.L_x_4:
[----:B------:R-:W1:Y:S01]  /*0870*/  @!P2 LDC.64 R8, c[0x0][0x388] ;  /* 0x0000e200ff08ab82 */ /* 0x000e620000000a00 */
[----:B0-----:R-:W-:Y:S01]  /*0880*/  IADD3 R11, PT, PT, R15, 0xc, RZ ;  /* 0x0000000c0f0b7810 */ /* 0x001fe20007ffe0ff */
[----:B------:R-:W-:-:S03]  /*0890*/  HFMA2 R27, -RZ, RZ, 0, 0 ;  /* 0x00000000ff1b7431 */ /* 0x000fc600000001ff */
[----:B------:R-:W-:Y:S01]  /*08a0*/  ISETP.GE.OR P3, PT, R11, R20, P1 ;  /* 0x000000140b00720c */ /* 0x000fe20000f66670 */
[----:B------:R-:W-:-:S12]  /*08b0*/  IMAD.MOV.U32 R11, RZ, RZ, RZ ;  /* 0x000000ffff0b7224 */ /* 0x000fd800078e00ff */
[----:B------:R-:W2:Y:S01]  /*08c0*/  @!P3 LDG.E R11, desc[UR8][R24.64+0x30] ;  /* 0x00003008180bb981 */ /* 0x000ea2000c1e1900 */
[----:B-1----:R-:W-:-:S05]  /*08d0*/  @!P2 IMAD.WIDE R8, R23, 0x4, R8 ;  /* 0x000000041708a825 */ /* 0x002fca00078e0208 */
[----:B------:R-:W3:Y:S01]  /*08e0*/  @!P2 LDG.E R27, desc[UR8][R8.64] ;  /* 0x00000008081ba981 */ /* 0x000ee2000c1e1900 */
[----:B------:R-:W-:Y:S05]  /*08f0*/  WARPSYNC.ALL ;  /* 0x0000000000007948 */ /* 0x000fea0003800000 */
[----:B--2---:R0:W-:Y:S04]  /*0900*/  STS [R2], R11 ;  /* 0x0000000b02007388 */ /* 0x0041e80000000800 */
[----:B---3--:R0:W-:Y:S01]  /*0910*/  STS [R0], R27 ;  /* 0x0000001b00007388 */ /* 0x0081e20000000800 */
[----:B------:R-:W-:Y:S06]  /*0920*/  BAR.SYNC.DEFER_BLOCKING 0x0 ;  /* 0x0000000000007b1d */ /* 0x000fec0000010000 */
[----:B------:R-:W-:Y:S05]  /*0930*/  @!P0 BRA `(.L_x_5) ;  /* 0x00000000002c8947 */ /* 0x000fea0003800000 */
[----:B------:R-:W-:Y:S01]  /*0940*/  LDS R20, [R3] ;  /* 0x0000000003147984 */ /* 0x000fe20000000800 */
[----:B------:R-:W-:Y:S05]  /*0950*/  WARPSYNC.ALL ;  /* 0x0000000000007948 */ /* 0x000fea0003800000 */
[----:B0-----:R-:W0:Y:S04]  /*0960*/  LDS.128 R8, [R4] ;  /* 0x0000000004087984 */ /* 0x001e280000000c00 */
[----:B------:R-:W1:Y:S04]  /*0970*/  LDS R22, [R3+0x10] ;  /* 0x0000100003167984 */ /* 0x000e680000000800 */
[----:B------:R-:W2:Y:S04]  /*0980*/  LDS R24, [R3+0x20] ;  /* 0x0000200003187984 */ /* 0x000ea80000000800 */
[----:B------:R-:W3:Y:S01]  /*0990*/  LDS R25, [R3+0x30] ;  /* 0x0000300003197984 */ /* 0x000ee20000000800 */
[----:B0-----:R-:W-:-:S04]  /*09a0*/  IMAD R8, R8, R20, R7 ;  /* 0x0000001408087224 */ /* 0x001fc800078e0207 */
[----:B-1----:R-:W-:-:S04]  /*09b0*/  IMAD R9, R22, R9, R8 ;  /* 0x0000000916097224 */ /* 0x002fc800078e0208 */
[----:B--2---:R-:W-:-:S04]  /*09c0*/  IMAD R10, R24, R10, R9 ;  /* 0x0000000a180a7224 */ /* 0x004fc800078e0209 */
[----:B---3--:R-:W-:Y:S01]  /*09d0*/  IMAD R7, R25, R11, R10 ;  /* 0x0000000b19077224 */ /* 0x008fe200078e020a */
[----:B------:R-:W-:Y:S06]  /*09e0*/  BAR.SYNC.DEFER_BLOCKING 0x0 ;  /* 0x0000000000007b1d */ /* 0x000fec0000010000 */
.L_x_5:
[----:B------:R-:W-:Y:S01]  /*09f0*/  IADD3 R18, PT, PT, R18, 0x4, RZ ;  /* 0x0000000412127810 */ /* 0x000fe20007ffe0ff */
[----:B------:R-:W-:Y:S01]  /*0a00*/  VIADD R16, R16, 0x10 ;  /* 0x0000001010107836 */ /* 0x000fe20000000000 */
[C---:B------:R-:W-:Y:S01]  /*0a10*/  LEA R23, R12.reuse, R23, 0x4 ;  /* 0x000000170c177211 */ /* 0x040fe200078e20ff */
[----:B------:R-:W-:Y:S01]  /*0a20*/  IMAD R19, R12, 0x10, R19 ;  /* 0x000000100c137824 */ /* 0x000fe200078e0213 */
[----:B------:R-:W-:Y:S01]  /*0a30*/  ISETP.NE.AND P2, PT, R18, RZ, PT ;  /* 0x000000ff1200720c */ /* 0x000fe20003f45270 */
[----:B------:R-:W-:Y:S01]  /*0a40*/  VIADD R17, R17, 0x10 ;  /* 0x0000001011117836 */ /* 0x000fe20000000000 */
[C---:B------:R-:W-:Y:S02]  /*0a50*/  LEA R21, R12.reuse, R21, 0x4 ;  /* 0x000000150c157211 */ /* 0x040fe400078e20ff */
[----:B------:R-:W-:Y:S02]  /*0a60*/  LEA R13, R12, R13, 0x4 ;  /* 0x0000000d0c0d7211 */ /* 0x000fe400078e20ff */
[----:B------:R-:W-:-:S07]  /*0a70*/  IADD3 R15, PT, PT, R15, 0x10, RZ ;  /* 0x000000100f0f7810 */ /* 0x000fce0007ffe0ff */
[----:B------:R-:W-:Y:S05]  /*0a80*/  @P2 BRA `(.L_x_6) ;  /* 0xfffffff800282947 */ /* 0x000fea000383ffff */
[----:B------:R-:W-:-:S07]  /*0a90*/  MOV R13, UR4 ;  /* 0x00000004000d7c02 */ /* 0x000fce0008000f00 */
.L_x_1:
[----:B------:R-:W-:-:S09]  /*0aa0*/  UISETP.NE.AND UP0, UPT, UR6, URZ, UPT ;  /* 0x000000ff0600728c */ /* 0x000fd2000bf05270 */
[----:B------:R-:W-:Y:S05]  /*0ab0*/  BRA.U !UP0, `(.L_x_0) ;  /* 0x0000000108b07547 */ /* 0x000fea000b800000 */
[----:B------:R-:W1:Y:S01]  /*0ac0*/  S2R R8, SR_TID.X ;  /* 0x0000000000087919 */ /* 0x000e620000002100 */
[----:B------:R-:W2:Y:S01]  /*0ad0*/  LDC R16, c[0x0][0x3a0] ;  /* 0x0000e800ff107b82 */ /* 0x000ea20000000800 */
[----:B------:R-:W3:Y:S01]  /*0ae0*/  LDCU UR7, c[0x0][0x39c] ;  /* 0x00007380ff0777ac */ /* 0x000ee20008000800 */
[----:B------:R-:W-:Y:S01]  /*0af0*/  LEA R14, R13, R14, 0x2 ;  /* 0x0000000e0d0e7211 */ /* 0x000fe200078e10ff */
[----:B------:R-:W-:-:S04]  /*0b00*/  UIADD3 UR5, UPT, UPT, -UR6, URZ, URZ ;  /* 0x000000ff06057290 */ /* 0x000fc8000fffe1ff */
[----:B------:R-:W-:Y:S02]  /*0b10*/  IMAD R17, R14, R12, R5 ;  /* 0x0000000c0e117224 */ /* 0x000fe400078e0205 */
[----:B------:R-:W-:Y:S01]  /*0b20*/  MOV R12, UR5 ;  /* 0x00000005000c7c02 */ /* 0x000fe20008000f00 */
[----:B-1----:R-:W-:-:S04]  /*0b30*/  IMAD R13, R13, 0x4, R8 ;  /* 0x000000040d0d7824 */ /* 0x002fc800078e0208 */
[----:B---3--:R-:W-:-:S07]  /*0b40*/  IMAD R15, R6, UR7, R13 ;  /* 0x00000007060f7c24 */ /* 0x008fce000f8e020d */
.L_x_8:
[----:B------:R-:W-:Y:S01]  /*0b50*/  ISETP.GE.AND P1, PT, R13, UR13, PT ;  /* 0x0000000d0d007c0c */ /* 0x000fe2000bf26270 */
[----:B0-----:R-:W-:Y:S01]  /*0b60*/  IMAD.MOV.U32 R21, RZ, RZ, RZ ;  /* 0x000000ffff157224 */ /* 0x001fe200078e00ff */
[----:B------:R-:W-:Y:S02]  /*0b70*/  ISETP.GE.AND P2, PT, R14, UR13, PT ;  /* 0x0000000d0e007c0c */ /* 0x000fe4000bf46270 */
[----:B------:R-:W-:Y:S02]  /*0b80*/  ISETP.GE.OR P1, PT, R6, UR12, P1 ;  /* 0x0000000c06007c0c */ /* 0x000fe40008f26670 */
[----:B--2---:R-:W-:Y:S02]  /*0b90*/  ISETP.GE.OR P2, PT, R5, R16, P2 ;  /* 0x000000100500720c */ /* 0x004fe40001746670 */
[----:B------:R-:W-:-:S09]  /*0ba0*/  MOV R19, RZ ;  /* 0x000000ff00137202 */ /* 0x000fd20000000f00 */
[----:B0-----:R-:W0:Y:S08]  /*0bb0*/  @!P1 LDC.64 R10, c[0x0][0x380] ;  /* 0x0000e000ff0a9b82 */ /* 0x001e300000000a00 */
[----:B------:R-:W1:Y:S01]  /*0bc0*/  @!P2 LDC.64 R8, c[0x0][0x388] ;  /* 0x0000e200ff08ab82 */ /* 0x000e620000000a00 */
[----:B0-----:R-:W-:-:S05]  /*0bd0*/  @!P1 IMAD.WIDE R10, R15, 0x4, R10 ;  /* 0x000000040f0a9825 */ /* 0x001fca00078e020a */
[----:B------:R-:W2:Y:S01]  /*0be0*/  @!P1 LDG.E R19, desc[UR8][R10.64] ;  /* 0x000000080a139981 */ /* 0x000ea2000c1e1900 */
[----:B-1----:R-:W-:-:S05]  /*0bf0*/  @!P2 IMAD.WIDE R8, R17, 0x4, R8 ;  /* 0x000000041108a825 */ /* 0x002fca00078e0208 */
[----:B------:R-:W3:Y:S01]  /*0c00*/  @!P2 LDG.E R21, desc[UR8][R8.64] ;  /* 0x000000080815a981 */ /* 0x000ee2000c1e1900 */
[----:B------:R-:W-:Y:S01]  /*0c10*/  IADD3 R12, PT, PT, R12, 0x1, RZ ;  /* 0x000000010c0c7810 */ /* 0x000fe20007ffe0ff */
[----:B------:R-:W-:Y:S05]  /*0c20*/  WARPSYNC.ALL ;  /* 0x0000000000007948 */ /* 0x000fea0003800000 */
[----:B------:R-:W-:Y:S01]  /*0c30*/  ISETP.NE.AND P1, PT, R12, RZ, PT ;  /* 0x000000ff0c00720c */ /* 0x000fe20003f25270 */
[----:B------:R-:W-:Y:S01]  /*0c40*/  VIADD R13, R13, 0x4 ;  /* 0x000000040d0d7836 */ /* 0x000fe20000000000 */
[----:B------:R-:W-:Y:S01]  /*0c50*/  IADD3 R14, PT, PT, R14, 0x4, RZ ;  /* 0x000000040e0e7810 */ /* 0x000fe20007ffe0ff */
[----:B--2---:R0:W-:Y:S04]  /*0c60*/  STS [R2], R19 ;  /* 0x0000001302007388 */ /* 0x0041e80000000800 */
[----:B---3--:R0:W-:Y:S01]  /*0c70*/  STS [R0], R21 ;  /* 0x0000001500007388 */ /* 0x0081e20000000800 */
[----:B------:R-:W-:Y:S06]  /*0c80*/  BAR.SYNC.DEFER_BLOCKING 0x0 ;  /* 0x0000000000007b1d */ /* 0x000fec0000010000 */
[----:B------:R-:W-:Y:S05]  /*0c90*/  @!P0 BRA `(.L_x_7) ;  /* 0x00000000002c8947 */ /* 0x000fea0003800000 */
[----:B------:R-:W-:Y:S01]  /*0ca0*/  LDS R18, [R3] ;  /* 0x0000000003127984 */ /* 0x000fe20000000800 */
[----:B------:R-:W-:Y:S05]  /*0cb0*/  WARPSYNC.ALL ;  /* 0x0000000000007948 */ /* 0x000fea0003800000 */
[----:B------:R-:W1:Y:S04]  /*0cc0*/  LDS.128 R8, [R4] ;  /* 0x0000000004087984 */ /* 0x000e680000000c00 */
[----:B0-----:R-:W0:Y:S04]  /*0cd0*/  LDS R19, [R3+0x10] ;  /* 0x0000100003137984 */ /* 0x001e280000000800 */
[----:B------:R-:W2:Y:S04]  /*0ce0*/  LDS R20, [R3+0x20] ;  /* 0x0000200003147984 */ /* 0x000ea80000000800 */
[----:B------:R-:W3:Y:S01]  /*0cf0*/  LDS R21, [R3+0x30] ;  /* 0x0000300003157984 */ /* 0x000ee20000000800 */
[----:B-1----:R-:W-:-:S04]  /*0d00*/  IMAD R8, R8, R18, R7 ;  /* 0x0000001208087224 */ /* 0x002fc800078e0207 */
[----:B0-----:R-:W-:-:S04]  /*0d10*/  IMAD R9, R19, R9, R8 ;  /* 0x0000000913097224 */ /* 0x001fc800078e0208 */
[----:B--2---:R-:W-:-:S04]  /*0d20*/  IMAD R10, R20, R10, R9 ;  /* 0x0000000a140a7224 */ /* 0x004fc800078e0209 */
[----:B---3--:R-:W-:Y:S01]  /*0d30*/  IMAD R7, R21, R11, R10 ;  /* 0x0000000b15077224 */ /* 0x008fe200078e020a */
[----:B------:R-:W-:Y:S06]  /*0d40*/  BAR.SYNC.DEFER_BLOCKING 0x0 ;  /* 0x0000000000007b1d */ /* 0x000fec0000010000 */
.L_x_7:
[----:B------:R-:W-:Y:S02]  /*0d50*/  IADD3 R15, PT, PT, R15, 0x4, RZ ;  /* 0x000000040f0f7810 */ /* 0x000fe40007ffe0ff */
[----:B------:R-:W-:Y:S01]  /*0d60*/  LEA R17, R16, R17, 0x2 ;  /* 0x0000001110117211 */ /* 0x000fe200078e10ff */
[----:B------:R-:W-:Y:S06]  /*0d70*/  @P1 BRA `(.L_x_8) ;  /* 0xfffffffc00741947 */ /* 0x000fec000383ffff */
.L_x_0:
[----:B0-----:R-:W0:Y:S01]  /*0d80*/  LDC R0, c[0x0][0x3a0] ;  /* 0x0000e800ff007b82 */ /* 0x001e220000000800 */
[----:B------:R-:W1:Y:S02]  /*0d90*/  LDCU UR5, c[0x0][0x398] ;  /* 0x00007300ff0577ac */ /* 0x000e640008000800 */
[----:B-1----:R-:W-:-:S04]  /*0da0*/  ISETP.GE.AND P0, PT, R6, UR5, PT ;  /* 0x0000000506007c0c */ /* 0x002fc8000bf06270 */
[----:B0-----:R-:W-:-:S13]  /*0db0*/  ISETP.GE.OR P0, PT, R5, R0, P0 ;  /* 0x000000000500720c */ /* 0x001fda0000706670 */
[----:B------:R-:W-:Y:S05]  /*0dc0*/  @P0 EXIT ;  /* 0x000000000000094d */ /* 0x000fea0003800000 */
[----:B------:R-:W0:Y:S01]  /*0dd0*/  LDC.64 R2, c[0x0][0x390] ;  /* 0x0000e400ff027b82 */ /* 0x000e220000000a00 */
[----:B------:R-:W-:-:S04]  /*0de0*/  IMAD R5, R6, R0, R5 ;  /* 0x0000000006057224 */ /* 0x000fc800078e0205 */
[----:B0-----:R-:W-:-:S05]  /*0df0*/  IMAD.WIDE R2, R5, 0x4, R2 ;  /* 0x0000000405027825 */ /* 0x001fca00078e0202 */
[----:B------:R-:W-:Y:S01]  /*0e00*/  STG.E desc[UR8][R2.64], R7 ;  /* 0x0000000702007986 */ /* 0x000fe2000c101908 */
[----:B------:R-:W-:Y:S05]  /*0e10*/  EXIT ;  /* 0x000000000000794d */ /* 0x000fea0003800000 */
.L_x_9:
[----:B------:R-:W-:-:S00]  /*0e20*/  BRA `(.L_x_9) ;  /* 0xfffffffc00fc7947 */ /* 0x000fc0000383ffff */
[----:B------:R-:W-:-:S00]  /*0e30*/  NOP ;  /* 0x0000000000007918 */ /* 0x000fc00000000000 */
        /* <DEDUP_REMOVED lines=12> */
.L_x_10:


//--------------------- .nv.shared._Z10matrixMultPiS_S_iiii --------------------------
	.section	.nv.shared._Z10matrixMultPiS_S_iiii,"aw",@nobits
	.sectionflags	@""
	.align	4
.nv.shared._Z10matrixMultPiS_S_iiii:
	.zero		1152


//--------------------- .nv.shared.reserved.0     --------------------------
	.section	.nv.shared.reserved.0,"aw",@nobits
	.weak		__nv_reservedSMEM_offset_0_alias
	.size		__nv_reservedSMEM_offset_0_alias, 0, 64
	.other		__nv_reservedSMEM_offset_0_alias,@"STO_CUDA_RESERVED_SHARED STV_DEFAULT"
__nv_reservedSMEM_offset_0_alias:
	.zero		0
	.zero		64


//--------------------- .nv.constant0._Z10matrixMultPiS_S_iiii --------------------------
	.section	.nv.constant0._Z10matrixMultPiS_S_iiii,"a",@progbits
	.sectionflags	@""
	.align	4
.nv.constant0._Z10matrixMultPiS_S_iiii:
	.zero		936


//--------------------- SYMBOLS --------------------------

	.type		.nv.reservedSmem.offset0,@object
	.size		.nv.reservedSmem.offset0,0x4
	.type		.nv.reservedSmem.cap,@object
	.size		.nv.reservedSmem.cap,0x4
